//
// Generated by NVIDIA NVVM Compiler
//
// Compiler Build ID: CL-36424714
// Cuda compilation tools, release 13.0, V13.0.88
// Based on NVVM 20.0.0
//

.version 9.0
.target sm_100
.address_size 64

	// .globl	_Z4reluiiPf

.visible .entry _Z4reluiiPf(
	.param .u32 _Z4reluiiPf_param_0,
	.param .u32 _Z4reluiiPf_param_1,
	.param .u64 .ptr .align 1 _Z4reluiiPf_param_2
)
{
	.reg .pred 	%p<5>;
	.reg .b32 	%r<15>;
	.reg .b32 	%f<2>;
	.reg .b64 	%rd<5>;

	ld.param.u32 	%r4, [_Z4reluiiPf_param_0];
	ld.param.u32 	%r5, [_Z4reluiiPf_param_1];
	ld.param.u64 	%rd2, [_Z4reluiiPf_param_2];
	mov.u32 	%r6, %ctaid.x;
	mov.u32 	%r7, %ntid.x;
	mov.u32 	%r8, %tid.x;
	mad.lo.s32 	%r1, %r6, %r7, %r8;
	mov.u32 	%r9, %ctaid.y;
	mov.u32 	%r10, %ntid.y;
	mov.u32 	%r11, %tid.y;
	mad.lo.s32 	%r12, %r9, %r10, %r11;
	setp.ge.s32 	%p1, %r1, %r4;
	setp.ge.s32 	%p2, %r12, %r5;
	or.pred  	%p3, %p1, %p2;
	@%p3 bra 	$L__BB0_3;
	cvta.to.global.u64 	%rd3, %rd2;
	mad.lo.s32 	%r13, %r5, %r1, %r12;
	mul.wide.s32 	%rd4, %r13, 4;
	add.s64 	%rd1, %rd3, %rd4;
	ld.global.f32 	%f1, [%rd1];
	setp.geu.f32 	%p4, %f1, 0f00000000;
	@%p4 bra 	$L__BB0_3;
	mov.b32 	%r14, 0;
	st.global.u32 	[%rd1], %r14;
$L__BB0_3:
	ret;

}
	// .globl	_Z9relu_diffiiPf
.visible .entry _Z9relu_diffiiPf(
	.param .u32 _Z9relu_diffiiPf_param_0,
	.param .u32 _Z9relu_diffiiPf_param_1,
	.param .u64 .ptr .align 1 _Z9relu_diffiiPf_param_2
)
{
	.reg .pred 	%p<5>;
	.reg .b32 	%r<16>;
	.reg .b32 	%f<2>;
	.reg .b64 	%rd<5>;

	ld.param.u32 	%r4, [_Z9relu_diffiiPf_param_0];
	ld.param.u32 	%r5, [_Z9relu_diffiiPf_param_1];
	ld.param.u64 	%rd2, [_Z9relu_diffiiPf_param_2];
	mov.u32 	%r6, %ctaid.x;
	mov.u32 	%r7, %ntid.x;
	mov.u32 	%r8, %tid.x;
	mad.lo.s32 	%r1, %r6, %r7, %r8;
	mov.u32 	%r9, %ctaid.y;
	mov.u32 	%r10, %ntid.y;
	mov.u32 	%r11, %tid.y;
	mad.lo.s32 	%r12, %r9, %r10, %r11;
	setp.ge.s32 	%p1, %r1, %r4;
	setp.ge.s32 	%p2, %r12, %r5;
	or.pred  	%p3, %p1, %p2;
	@%p3 bra 	$L__BB1_4;
	cvta.to.global.u64 	%rd3, %rd2;
	mad.lo.s32 	%r13, %r5, %r1, %r12;
	mul.wide.s32 	%rd4, %r13, 4;
	add.s64 	%rd1, %rd3, %rd4;
	ld.global.f32 	%f1, [%rd1];
	setp.geu.f32 	%p4, %f1, 0f00000000;
	@%p4 bra 	$L__BB1_3;
	mov.b32 	%r15, 0;
	st.global.u32 	[%rd1], %r15;
	bra.uni 	$L__BB1_4;
$L__BB1_3:
	mov.b32 	%r14, 1065353216;
	st.global.u32 	[%rd1], %r14;
$L__BB1_4:
	ret;

}


// ===== COMPILED SASS (sm_100) =====

	.target	sm_100

	.elftype	@"ET_EXEC"


//--------------------- .note.nv.tkinfo           --------------------------
	.section	.note.nv.tkinfo,"",@"SHT_NOTE"
	.sectionflags	@"SHF_NOTE_NV_TKINFO"
	.tkinfo
        /*0018*/ 	.word	0x00000002
        /*0030*/ 	.string	""
        /*0030*/ 	.string	"ptxas"
        /*0030*/ 	.string	"Cuda compilation tools, release 13.0, V13.0.88"
        /*0030*/ 	.string	"Build cuda_13.0.r13.0/compiler.36424714_0"
        /*0030*/ 	.string	"-arch sm_100 -m 64 "



//--------------------- .note.nv.cuinfo           --------------------------
	.section	.note.nv.cuinfo,"",@"SHT_NOTE"
	.sectionflags	@"SHF_NOTE_NV_CUINFO"
        /*0018*/ 	.short	0x0002
        /*001a*/ 	.short	0x0064
        /*001c*/ 	.short	0x0082
	.zero		2


//--------------------- .nv.info                  --------------------------
	.section	.nv.info,"",@"SHT_CUDA_INFO"
	.align	4


	//----- nvinfo : EIATTR_REGCOUNT
	.align		4
        /*0000*/ 	.byte	0x04, 0x2f
        /*0002*/ 	.short	(.L_1 - .L_0)
	.align		4
.L_0:
        /*0004*/ 	.word	index@(_Z4reluiiPf)
        /*0008*/ 	.word	0x00000008


	//----- nvinfo : EIATTR_FRAME_SIZE
	.align		4
.L_1:
        /*000c*/ 	.byte	0x04, 0x11
        /*000e*/ 	.short	(.L_3 - .L_2)
	.align		4
.L_2:
        /*0010*/ 	.word	index@(_Z4reluiiPf)
        /*0014*/ 	.word	0x00000000


	//----- nvinfo : EIATTR_REGCOUNT
	.align		4
.L_3:
        /*0018*/ 	.byte	0x04, 0x2f
        /*001a*/ 	.short	(.L_5 - .L_4)
	.align		4
.L_4:
        /*001c*/ 	.word	index@(_Z9relu_diffiiPf)
        /*0020*/ 	.word	0x00000008


	//----- nvinfo : EIATTR_FRAME_SIZE
	.align		4
.L_5:
        /*0024*/ 	.byte	0x04, 0x11
        /*0026*/ 	.short	(.L_7 - .L_6)
	.align		4
.L_6:
        /*0028*/ 	.word	index@(_Z9relu_diffiiPf)
        /*002c*/ 	.word	0x00000000


	//----- nvinfo : EIATTR_MIN_STACK_SIZE
	.align		4
.L_7:
        /*0030*/ 	.byte	0x04, 0x12
        /*0032*/ 	.short	(.L_9 - .L_8)
	.align		4
.L_8:
        /*0034*/ 	.word	index@(_Z9relu_diffiiPf)
        /*0038*/ 	.word	0x00000000


	//----- nvinfo : EIATTR_MIN_STACK_SIZE
	.align		4
.L_9:
        /*003c*/ 	.byte	0x04, 0x12
        /*003e*/ 	.short	(.L_11 - .L_10)
	.align		4
.L_10:
        /*0040*/ 	.word	index@(_Z4reluiiPf)
        /*0044*/ 	.word	0x00000000
.L_11:


//--------------------- .nv.compat                --------------------------
	.section	.nv.compat,"",@"SHT_CUDA_COMPAT_INFO"
	.align	4
        /*0000*/ 	.byte	0x02, 0x09, 0x00, 0x00, 0x02, 0x02, 0x01, 0x00, 0x02, 0x05, 0x05, 0x00, 0x03, 0x07, 0x01, 0x01
        /*0010*/ 	.byte	0x02, 0x03, 0x00, 0x00, 0x02, 0x06, 0x01, 0x00, 0x04, 0x0b, 0x08, 0x00, 0x09, 0x00, 0x00, 0x00
        /*0020*/ 	.byte	0x00, 0x00, 0x00, 0x00


//--------------------- .nv.info._Z9relu_diffiiPf --------------------------
	.section	.nv.info._Z9relu_diffiiPf,"",@"SHT_CUDA_INFO"
	.sectionflags	@""
	.align	4


	//----- nvinfo : EIATTR_CUDA_API_VERSION
	.align		4
        /*0000*/ 	.byte	0x04, 0x37
        /*0002*/ 	.short	(.L_13 - .L_12)
.L_12:
        /*0004*/ 	.word	0x00000082


	//----- nvinfo : EIATTR_KPARAM_INFO
	.align		4
.L_13:
        /*0008*/ 	.byte	0x04, 0x17
        /*000a*/ 	.short	(.L_15 - .L_14)
.L_14:
        /*000c*/ 	.word	0x00000000
        /*0010*/ 	.short	0x0002
        /*0012*/ 	.short	0x0008
        /*0014*/ 	.byte	0x00, 0xf5, 0x21, 0x00


	//----- nvinfo : EIATTR_KPARAM_INFO
	.align		4
.L_15:
        /*0018*/ 	.byte	0x04, 0x17
        /*001a*/ 	.short	(.L_17 - .L_16)
.L_16:
        /*001c*/ 	.word	0x00000000
        /*0020*/ 	.short	0x0001
        /*0022*/ 	.short	0x0004
        /*0024*/ 	.byte	0x00, 0xf0, 0x11, 0x00


	//----- nvinfo : EIATTR_KPARAM_INFO
	.align		4
.L_17:
        /*0028*/ 	.byte	0x04, 0x17
        /*002a*/ 	.short	(.L_19 - .L_18)
.L_18:
        /*002c*/ 	.word	0x00000000
        /*0030*/ 	.short	0x0000
        /*0032*/ 	.short	0x0000
        /*0034*/ 	.byte	0x00, 0xf0, 0x11, 0x00


	//----- nvinfo : EIATTR_SPARSE_MMA_MASK
	.align		4
.L_19:
        /*0038*/ 	.byte	0x03, 0x50
        /*003a*/ 	.short	0x0000


	//----- nvinfo : EIATTR_MAXREG_COUNT
	.align		4
        /*003c*/ 	.byte	0x03, 0x1b
        /*003e*/ 	.short	0x00ff


	//----- nvinfo : EIATTR_MERCURY_ISA_VERSION
	.align		4
        /*0040*/ 	.byte	0x03, 0x5f
        /*0042*/ 	.short	0x0101


	//----- nvinfo : EIATTR_VRC_CTA_INIT_COUNT
	.align		4
        /*0044*/ 	.byte	0x02, 0x4a
	.zero		1
	.zero		1


	//----- nvinfo : EIATTR_EXIT_INSTR_OFFSETS
	.align		4
        /*0048*/ 	.byte	0x04, 0x1c
        /*004a*/ 	.short	(.L_21 - .L_20)


	//   ....[0]....
.L_20:
        /*004c*/ 	.word	0x000000c0


	//   ....[1]....
        /*0050*/ 	.word	0x00000140


	//   ....[2]....
        /*0054*/ 	.word	0x00000170


	//----- nvinfo : EIATTR_CBANK_PARAM_SIZE
	.align		4
.L_21:
        /*0058*/ 	.byte	0x03, 0x19
        /*005a*/ 	.short	0x0010


	//----- nvinfo : EIATTR_PARAM_CBANK
	.align		4
        /*005c*/ 	.byte	0x04, 0x0a
        /*005e*/ 	.short	(.L_23 - .L_22)
	.align		4
.L_22:
        /*0060*/ 	.word	index@(.nv.constant0._Z9relu_diffiiPf)
        /*0064*/ 	.short	0x0380
        /*0066*/ 	.short	0x0010


	//----- nvinfo : EIATTR_SW_WAR
	.align		4
.L_23:
        /*0068*/ 	.byte	0x04, 0x36
        /*006a*/ 	.short	(.L_25 - .L_24)
.L_24:
        /*006c*/ 	.word	0x00000008
.L_25:


//--------------------- .nv.info._Z4reluiiPf      --------------------------
	.section	.nv.info._Z4reluiiPf,"",@"SHT_CUDA_INFO"
	.sectionflags	@""
	.align	4


	//----- nvinfo : EIATTR_CUDA_API_VERSION
	.align		4
        /*0000*/ 	.byte	0x04, 0x37
        /*0002*/ 	.short	(.L_27 - .L_26)
.L_26:
        /*0004*/ 	.word	0x00000082


	//----- nvinfo : EIATTR_KPARAM_INFO
	.align		4
.L_27:
        /*0008*/ 	.byte	0x04, 0x17
        /*000a*/ 	.short	(.L_29 - .L_28)
.L_28:
        /*000c*/ 	.word	0x00000000
        /*0010*/ 	.short	0x0002
        /*0012*/ 	.short	0x0008
        /*0014*/ 	.byte	0x00, 0xf5, 0x21, 0x00


	//----- nvinfo : EIATTR_KPARAM_INFO
	.align		4
.L_29:
        /*0018*/ 	.byte	0x04, 0x17
        /*001a*/ 	.short	(.L_31 - .L_30)
.L_30:
        /*001c*/ 	.word	0x00000000
        /*0020*/ 	.short	0x0001
        /*0022*/ 	.short	0x0004
        /*0024*/ 	.byte	0x00, 0xf0, 0x11, 0x00


	//----- nvinfo : EIATTR_KPARAM_INFO
	.align		4
.L_31:
        /*0028*/ 	.byte	0x04, 0x17
        /*002a*/ 	.short	(.L_33 - .L_32)
.L_32:
        /*002c*/ 	.word	0x00000000
        /*0030*/ 	.short	0x0000
        /*0032*/ 	.short	0x0000
        /*0034*/ 	.byte	0x00, 0xf0, 0x11, 0x00


	//----- nvinfo : EIATTR_SPARSE_MMA_MASK
	.align		4
.L_33:
        /*0038*/ 	.byte	0x03, 0x50
        /*003a*/ 	.short	0x0000


	//----- nvinfo : EIATTR_MAXREG_COUNT
	.align		4
        /*003c*/ 	.byte	0x03, 0x1b
        /*003e*/ 	.short	0x00ff


	//----- nvinfo : EIATTR_MERCURY_ISA_VERSION
	.align		4
        /*0040*/ 	.byte	0x03, 0x5f
        /*0042*/ 	.short	0x0101


	//----- nvinfo : EIATTR_VRC_CTA_INIT_COUNT
	.align		4
        /*0044*/ 	.byte	0x02, 0x4a
	.zero		1
	.zero		1


	//----- nvinfo : EIATTR_EXIT_INSTR_OFFSETS
	.align		4
        /*0048*/ 	.byte	0x04, 0x1c
        /*004a*/ 	.short	(.L_35 - .L_34)


	//   ....[0]....
.L_34:
        /*004c*/ 	.word	0x000000c0


	//   ....[1]....
        /*0050*/ 	.word	0x00000130


	//   ....[2]....
        /*0054*/ 	.word	0x00000150


	//----- nvinfo : EIATTR_CBANK_PARAM_SIZE
	.align		4
.L_35:
        /*0058*/ 	.byte	0x03, 0x19
        /*005a*/ 	.short	0x0010


	//----- nvinfo : EIATTR_PARAM_CBANK
	.align		4
        /*005c*/ 	.byte	0x04, 0x0a
        /*005e*/ 	.short	(.L_37 - .L_36)
	.align		4
.L_36:
        /*0060*/ 	.word	index@(.nv.constant0._Z4reluiiPf)
        /*0064*/ 	.short	0x0380
        /*0066*/ 	.short	0x0010


	//----- nvinfo : EIATTR_SW_WAR
	.align		4
.L_37:
        /*0068*/ 	.byte	0x04, 0x36
        /*006a*/ 	.short	(.L_39 - .L_38)
.L_38:
        /*006c*/ 	.word	0x00000008
.L_39:


//--------------------- .nv.callgraph             --------------------------
	.section	.nv.callgraph,"",@"SHT_CUDA_CALLGRAPH"
	.align	4
	.sectionentsize	8
	.align		4
        /*0000*/ 	.word	0x00000000
	.align		4
        /*0004*/ 	.word	0xffffffff
	.align		4
        /*0008*/ 	.word	0x00000000
	.align		4
        /*000c*/ 	.word	0xfffffffe
	.align		4
        /*0010*/ 	.word	0x00000000
	.align		4
        /*0014*/ 	.word	0xfffffffd
	.align		4
        /*0018*/ 	.word	0x00000000
	.align		4
        /*001c*/ 	.word	0xfffffffc


//--------------------- .text._Z9relu_diffiiPf    --------------------------
	.section	.text._Z9relu_diffiiPf,"ax",@progbits
	.align	128
        .global         _Z9relu_diffiiPf
        .type           _Z9relu_diffiiPf,@function
        .size           _Z9relu_diffiiPf,(.L_x_2 - _Z9relu_diffiiPf)
        .other          _Z9relu_diffiiPf,@"STO_CUDA_ENTRY STV_DEFAULT"
_Z9relu_diffiiPf:
.text._Z9relu_diffiiPf:
[----:B------:R-:W-:Y:S01]  /*0000*/  LDC R1, c[0x0][0x37c] ;  /* 0x0000df00ff017b82 */ /* 0x000fe20000000800 */
[----:B------:R-:W0:Y:S07]  /*0010*/  S2R R2, SR_TID.Y ;  /* 0x0000000000027919 */ /* 0x000e2e0000002200 */
[----:B------:R-:W1:Y:S01]  /*0020*/  LDC R0, c[0x0][0x360] ;  /* 0x0000d800ff007b82 */ /* 0x000e620000000800 */
[----:B------:R-:W2:Y:S01]  /*0030*/  LDCU.64 UR6, c[0x0][0x380] ;  /* 0x00007000ff0677ac */ /* 0x000ea20008000a00 */
[----:B------:R-:W1:Y:S06]  /*0040*/  S2R R3, SR_TID.X ;  /* 0x0000000000037919 */ /* 0x000e6c0000002100 */
[----:B------:R-:W0:Y:S08]  /*0050*/  S2UR UR5, SR_CTAID.Y ;  /* 0x00000000000579c3 */ /* 0x000e300000002600 */
[----:B------:R-:W0:Y:S08]  /*0060*/  LDC R5, c[0x0][0x364] ;  /* 0x0000d900ff057b82 */ /* 0x000e300000000800 */
[----:B------:R-:W1:Y:S01]  /*0070*/  S2UR UR4, SR_CTAID.X ;  /* 0x00000000000479c3 */ /* 0x000e620000002500 */
[----:B0-----:R-:W-:-:S05]  /*0080*/  IMAD R5, R5, UR5, R2 ;  /* 0x0000000505057c24 */ /* 0x001fca000f8e0202 */
[----:B--2---:R-:W-:Y:S01]  /*0090*/  ISETP.GE.AND P0, PT, R5, UR7, PT ;  /* 0x0000000705007c0c */ /* 0x004fe2000bf06270 */
[----:B-1----:R-:W-:-:S05]  /*00a0*/  IMAD R0, R0, UR4, R3 ;  /* 0x0000000400007c24 */ /* 0x002fca000f8e0203 */
[----:B------:R-:W-:-:S13]  /*00b0*/  ISETP.GE.OR P0, PT, R0, UR6, P0 ;  /* 0x0000000600007c0c */ /* 0x000fda0008706670 */
[----:B------:R-:W-:Y:S05]  /*00c0*/  @P0 EXIT ;  /* 0x000000000000094d */ /* 0x000fea0003800000 */
[----:B------:R-:W0:Y:S01]  /*00d0*/  LDC.64 R2, c[0x0][0x388] ;  /* 0x0000e200ff027b82 */ /* 0x000e220000000a00 */
[----:B------:R-:W1:Y:S01]  /*00e0*/  LDCU.64 UR4, c[0x0][0x358] ;  /* 0x00006b00ff0477ac */ /* 0x000e620008000a00 */
[----:B------:R-:W-:-:S04]  /*00f0*/  IMAD R5, R0, UR7, R5 ;  /* 0x0000000700057c24 */ /* 0x000fc8000f8e0205 */
[----:B0-----:R-:W-:-:S05]  /*0100*/  IMAD.WIDE R2, R5, 0x4, R2 ;  /* 0x0000000405027825 */ /* 0x001fca00078e0202 */
[----:B-1----:R-:W2:Y:S02]  /*0110*/  LDG.E R0, desc[UR4][R2.64] ;  /* 0x0000000402007981 */ /* 0x002ea4000c1e1900 */
[----:B--2---:R-:W-:-:S13]  /*0120*/  FSETP.GEU.AND P0, PT, R0, RZ, PT ;  /* 0x000000ff0000720b */ /* 0x004fda0003f0e000 */
[----:B------:R0:W-:Y:S01]  /*0130*/  @!P0 STG.E desc[UR4][R2.64], RZ ;  /* 0x000000ff02008986 */ /* 0x0001e2000c101904 */
[----:B------:R-:W-:Y:S05]  /*0140*/  @!P0 EXIT ;  /* 0x000000000000894d */ /* 0x000fea0003800000 */
[----:B------:R-:W-:-:S05]  /*0150*/  HFMA2 R5, -RZ, RZ, 1.875, 0 ;  /* 0x3f800000ff057431 */ /* 0x000fca00000001ff */
[----:B------:R-:W-:Y:S01]  /*0160*/  STG.E desc[UR4][R2.64], R5 ;  /* 0x0000000502007986 */ /* 0x000fe2000c101904 */
[----:B------:R-:W-:Y:S05]  /*0170*/  EXIT ;  /* 0x000000000000794d */ /* 0x000fea0003800000 */
.L_x_0:
[----:B------:R-:W-:-:S00]  /*0180*/  BRA `(.L_x_0) ;  /* 0xfffffffc00fc7947 */ /* 0x000fc0000383ffff */
[----:B------:R-:W-:-:S00]  /*0190*/  NOP ;  /* 0x0000000000007918 */ /* 0x000fc00000000000 */
        /* <DEDUP_REMOVED lines=14> */
.L_x_2:


//--------------------- .text._Z4reluiiPf         --------------------------
	.section	.text._Z4reluiiPf,"ax",@progbits
	.align	128
        .global         _Z4reluiiPf
        .type           _Z4reluiiPf,@function
        .size           _Z4reluiiPf,(.L_x_3 - _Z4reluiiPf)
        .other          _Z4reluiiPf,@"STO_CUDA_ENTRY STV_DEFAULT"
_Z4reluiiPf:
.text._Z4reluiiPf:
        /* <DEDUP_REMOVED lines=19> */
[----:B------:R-:W-:Y:S05]  /*0130*/  @P0 EXIT ;  /* 0x000000000000094d */ /* 0x000fea0003800000 */
[----:B------:R-:W-:Y:S01]  /*0140*/  STG.E desc[UR4][R2.64], RZ ;  /* 0x000000ff02007986 */ /* 0x000fe2000c101904 */
[----:B------:R-:W-:Y:S05]  /*0150*/  EXIT ;  /* 0x000000000000794d */ /* 0x000fea0003800000 */
.L_x_1:
        /* <DEDUP_REMOVED lines=10> */
.L_x_3:


//--------------------- .nv.shared.reserved.0     --------------------------
	.section	.nv.shared.reserved.0,"aw",@nobits
	.weak		__nv_reservedSMEM_offset_0_alias
	.size		__nv_reservedSMEM_offset_0_alias, 0, 64
	.other		__nv_reservedSMEM_offset_0_alias,@"STO_CUDA_RESERVED_SHARED STV_DEFAULT"
__nv_reservedSMEM_offset_0_alias:
	.zero		0
	.zero		64


//--------------------- .nv.constant0._Z9relu_diffiiPf --------------------------
	.section	.nv.constant0._Z9relu_diffiiPf,"a",@progbits
	.sectionflags	@""
	.align	4
.nv.constant0._Z9relu_diffiiPf:
	.zero		912


//--------------------- .nv.constant0._Z4reluiiPf --------------------------
	.section	.nv.constant0._Z4reluiiPf,"a",@progbits
	.sectionflags	@""
	.align	4
.nv.constant0._Z4reluiiPf:
	.zero		912


//--------------------- SYMBOLS --------------------------

	.type		.nv.reservedSmem.offset0,@object
	.size		.nv.reservedSmem.offset0,0x4
